	.headerflags	@"EF_CUDA_TEXMODE_UNIFIED EF_CUDA_64BIT_ADDRESS EF_CUDA_ACCELERATORS EF_CUDA_SM90 EF_CUDA_VIRTUAL_SM(EF_CUDA_SM90)"
	.elftype	@"ET_EXEC"


//--------------------- .nv.info                  --------------------------
	.section	.nv.info,"",@"SHT_CUDA_INFO"
	.align	4


	//----- nvinfo : EIATTR_REGCOUNT
	.align		4
        /*0000*/ 	.byte	0x04, 0x2f
        /*0002*/ 	.short	(.L_3 - .L_2)
	.align		4
.L_2:
        /*0004*/ 	.word	index@(triton_poi_fused__native_batch_norm_legit_no_training_19)
        /*0008*/ 	.word	0x00000016


	//----- nvinfo : EIATTR_MIN_STACK_SIZE
	.align		4
.L_3:
        /*000c*/ 	.byte	0x04, 0x12
        /*000e*/ 	.short	(.L_5 - .L_4)
	.align		4
.L_4:
        /*0010*/ 	.word	index@(triton_poi_fused__native_batch_norm_legit_no_training_19)
        /*0014*/ 	.word	0x00000000


	//----- nvinfo : EIATTR_FRAME_SIZE
	.align		4
.L_5:
        /*0018*/ 	.byte	0x04, 0x11
        /*001a*/ 	.short	(.L_7 - .L_6)
	.align		4
.L_6:
        /*001c*/ 	.word	index@(triton_poi_fused__native_batch_norm_legit_no_training_19)
        /*0020*/ 	.word	0x00000000


	//----- nvinfo : EIATTR_MIN_STACK_SIZE
	.align		4
.L_7:
        /*0024*/ 	.byte	0x04, 0x12
        /*0026*/ 	.short	(.L_9 - .L_8)
	.align		4
.L_8:
        /*0028*/ 	.word	index@(triton_poi_fused__native_batch_norm_legit_no_training_19)
        /*002c*/ 	.word	0x00000000
.L_9:


//--------------------- .nv.info.triton_poi_fused__native_batch_norm_legit_no_training_19 --------------------------
	.section	.nv.info.triton_poi_fused__native_batch_norm_legit_no_training_19,"",@"SHT_CUDA_INFO"
	.sectionflags	@""
	.align	4


	//----- nvinfo : EIATTR_CUDA_API_VERSION
	.align		4
        /*0000*/ 	.byte	0x04, 0x37
        /*0002*/ 	.short	(.L_11 - .L_10)
.L_10:
        /*0004*/ 	.word	0x0000007c


	//----- nvinfo : EIATTR_KPARAM_INFO
	.align		4
.L_11:
        /*0008*/ 	.byte	0x04, 0x17
        /*000a*/ 	.short	(.L_13 - .L_12)
.L_12:
        /*000c*/ 	.word	0x00000000
        /*0010*/ 	.short	0x0006
        /*0012*/ 	.short	0x0030
        /*0014*/ 	.byte	0x00, 0xf0, 0x11, 0x00


	//----- nvinfo : EIATTR_KPARAM_INFO
	.align		4
.L_13:
        /*0018*/ 	.byte	0x04, 0x17
        /*001a*/ 	.short	(.L_15 - .L_14)
.L_14:
        /*001c*/ 	.word	0x00000000
        /*0020*/ 	.short	0x0005
        /*0022*/ 	.short	0x0028
        /*0024*/ 	.byte	0x00, 0xf4, 0x21, 0x00


	//----- nvinfo : EIATTR_KPARAM_INFO
	.align		4
.L_15:
        /*0028*/ 	.byte	0x04, 0x17
        /*002a*/ 	.short	(.L_17 - .L_16)
.L_16:
        /*002c*/ 	.word	0x00000000
        /*0030*/ 	.short	0x0004
        /*0032*/ 	.short	0x0020
        /*0034*/ 	.byte	0x00, 0xf4, 0x21, 0x00


	//----- nvinfo : EIATTR_KPARAM_INFO
	.align		4
.L_17:
        /*0038*/ 	.byte	0x04, 0x17
        /*003a*/ 	.short	(.L_19 - .L_18)
.L_18:
        /*003c*/ 	.word	0x00000000
        /*0040*/ 	.short	0x0003
        /*0042*/ 	.short	0x0018
        /*0044*/ 	.byte	0x00, 0xf4, 0x21, 0x00


	//----- nvinfo : EIATTR_KPARAM_INFO
	.align		4
.L_19:
        /*0048*/ 	.byte	0x04, 0x17
        /*004a*/ 	.short	(.L_21 - .L_20)
.L_20:
        /*004c*/ 	.word	0x00000000
        /*0050*/ 	.short	0x0002
        /*0052*/ 	.short	0x0010
        /*0054*/ 	.byte	0x00, 0xf4, 0x21, 0x00


	//----- nvinfo : EIATTR_KPARAM_INFO
	.align		4
.L_21:
        /*0058*/ 	.byte	0x04, 0x17
        /*005a*/ 	.short	(.L_23 - .L_22)
.L_22:
        /*005c*/ 	.word	0x00000000
        /*0060*/ 	.short	0x0001
        /*0062*/ 	.short	0x0008
        /*0064*/ 	.byte	0x00, 0xf4, 0x21, 0x00


	//----- nvinfo : EIATTR_KPARAM_INFO
	.align		4
.L_23:
        /*0068*/ 	.byte	0x04, 0x17
        /*006a*/ 	.short	(.L_25 - .L_24)
.L_24:
        /*006c*/ 	.word	0x00000000
        /*0070*/ 	.short	0x0000
        /*0072*/ 	.short	0x0000
        /*0074*/ 	.byte	0x00, 0xf4, 0x21, 0x00


	//----- nvinfo : EIATTR_SPARSE_MMA_MASK
	.align		4
.L_25:
        /*0078*/ 	.byte	0x03, 0x50
        /*007a*/ 	.short	0x0000


	//----- nvinfo : EIATTR_MAXREG_COUNT
	.align		4
        /*007c*/ 	.byte	0x03, 0x1b
        /*007e*/ 	.short	0x00ff


	//----- nvinfo : EIATTR_EXIT_INSTR_OFFSETS
	.align		4
        /*0080*/ 	.byte	0x04, 0x1c
        /*0082*/ 	.short	(.L_27 - .L_26)


	//   ....[0]....
.L_26:
        /*0084*/ 	.word	0x000003d0


	//   ....[1]....
        /*0088*/ 	.word	0x000003f0


	//----- nvinfo : EIATTR_REQNTID
	.align		4
.L_27:
        /*008c*/ 	.byte	0x04, 0x10
        /*008e*/ 	.short	(.L_29 - .L_28)
.L_28:
        /*0090*/ 	.word	0x00000080
        /*0094*/ 	.word	0x00000001
        /*0098*/ 	.word	0x00000001


	//----- nvinfo : EIATTR_CBANK_PARAM_SIZE
	.align		4
.L_29:
        /*009c*/ 	.byte	0x03, 0x19
        /*009e*/ 	.short	0x0034


	//----- nvinfo : EIATTR_PARAM_CBANK
	.align		4
        /*00a0*/ 	.byte	0x04, 0x0a
        /*00a2*/ 	.short	(.L_31 - .L_30)
	.align		4
.L_30:
        /*00a4*/ 	.word	index@(.nv.constant0.triton_poi_fused__native_batch_norm_legit_no_training_19)
        /*00a8*/ 	.short	0x0210
        /*00aa*/ 	.short	0x0034


	//----- nvinfo : EIATTR_SW_WAR
	.align		4
.L_31:
        /*00ac*/ 	.byte	0x04, 0x36
        /*00ae*/ 	.short	(.L_33 - .L_32)
.L_32:
        /*00b0*/ 	.word	0x00000008
.L_33:


//--------------------- .nv.callgraph             --------------------------
	.section	.nv.callgraph,"",@"SHT_CUDA_CALLGRAPH"
	.align	4
	.sectionentsize	8
	.align		4
        /*0000*/ 	.word	0x00000000
	.align		4
        /*0004*/ 	.word	0xffffffff
	.align		4
        /*0008*/ 	.word	0x00000000
	.align		4
        /*000c*/ 	.word	0xfffffffe
	.align		4
        /*0010*/ 	.word	0x00000000
	.align		4
        /*0014*/ 	.word	0xfffffffd
	.align		4
        /*0018*/ 	.word	0x00000000
	.align		4
        /*001c*/ 	.word	0xfffffffc


//--------------------- .nv.constant4             --------------------------
	.section	.nv.constant4,"a",@progbits
	.align	8
	.align		8
.nv.constant4:
        /*0000*/ 	.dword	_$_str
	.align		8
        /*0008*/ 	.dword	_$_str_$_2


//--------------------- .text.triton_poi_fused__native_batch_norm_legit_no_training_19 --------------------------
	.section	.text.triton_poi_fused__native_batch_norm_legit_no_training_19,"ax",@progbits
	.align	128
        .global         triton_poi_fused__native_batch_norm_legit_no_training_19
        .type           triton_poi_fused__native_batch_norm_legit_no_training_19,@function
        .size           triton_poi_fused__native_batch_norm_legit_no_training_19,(.L_x_1 - triton_poi_fused__native_batch_norm_legit_no_training_19)
        .other          triton_poi_fused__native_batch_norm_legit_no_training_19,@"STO_CUDA_ENTRY STV_DEFAULT"
triton_poi_fused__native_batch_norm_legit_no_training_19:
.text.triton_poi_fused__native_batch_norm_legit_no_training_19:
[----:B------:R-:W0:Y:S01]  /*0000*/  LDC R1, c[0x0][0x28] ;  /* 0x00000a00ff017b82 */ /* 0x000e220000000800 */
[----:B------:R-:W1:Y:S07]  /*0010*/  S2R R0, SR_TID.X ;  /* 0x0000000000007919 */ /* 0x000e6e0000002100 */
[----:B------:R-:W2:Y:S01]  /*0020*/  LDC.64 R8, c[0x0][0x220] ;  /* 0x00008800ff087b82 */ /* 0x000ea20000000a00 */
[----:B------:R-:W-:Y:S01]  /*0030*/  ULDC.64 UR4, c[0x0][0x208] ;  /* 0x0000820000047ab9 */ /* 0x000fe20000000a00 */
[----:B------:R-:W3:Y:S06]  /*0040*/  S2R R3, SR_CTAID.X ;  /* 0x0000000000037919 */ /* 0x000eec0000002500 */
[----:B------:R-:W4:Y:S08]  /*0050*/  LDC.64 R12, c[0x0][0x210] ;  /* 0x00008400ff0c7b82 */ /* 0x000f300000000a00 */
[----:B------:R-:W5:Y:S08]  /*0060*/  LDC.64 R14, c[0x0][0x218] ;  /* 0x00008600ff0e7b82 */ /* 0x000f700000000a00 */
[----:B------:R-:W5:Y:S01]  /*0070*/  LDC.64 R16, c[0x0][0x228] ;  /* 0x00008a00ff107b82 */ /* 0x000f620000000a00 */
[----:B-1----:R-:W-:-:S07]  /*0080*/  SHF.L.U32 R0, R0, 0x1, RZ ;  /* 0x0000000100007819 */ /* 0x002fce00000006ff */
[----:B------:R-:W1:Y:S01]  /*0090*/  LDC.64 R18, c[0x0][0x230] ;  /* 0x00008c00ff127b82 */ /* 0x000e620000000a00 */
[----:B------:R-:W-:-:S04]  /*00a0*/  LOP3.LUT R0, R0, 0xfe, RZ, 0xc0, !PT ;  /* 0x000000fe00007812 */ /* 0x000fc800078ec0ff */
[----:B---3--:R-:W-:-:S04]  /*00b0*/  LEA R0, R3, R0, 0x8 ;  /* 0x0000000003007211 */ /* 0x008fc800078e40ff */
[C---:B------:R-:W-:Y:S01]  /*00c0*/  ISETP.GE.AND P4, PT, R0.reuse, 0xa00, PT ;  /* 0x00000a000000780c */ /* 0x040fe20003f86270 */
[----:B------:R-:W-:-:S05]  /*00d0*/  IMAD.HI R2, R0, 0x66666667, RZ ;  /* 0x6666666700027827 */ /* 0x000fca00078e02ff */
[----:B------:R-:W-:-:S04]  /*00e0*/  SHF.R.U32.HI R3, RZ, 0x1f, R2 ;  /* 0x0000001fff037819 */ /* 0x000fc80000011602 */
[----:B------:R-:W-:-:S05]  /*00f0*/  LEA.HI.SX32 R3, R2, R3, 0x1c ;  /* 0x0000000302037211 */ /* 0x000fca00078fe2ff */
[----:B------:R-:W-:Y:S01]  /*0100*/  IMAD R11, R3, -0x28, R0 ;  /* 0xffffffd8030b7824 */ /* 0x000fe200078e0200 */
[----:B------:R-:W-:-:S03]  /*0110*/  CS2R R2, SRZ ;  /* 0x0000000000027805 */ /* 0x000fc6000001ff00 */
[----:B--2---:R-:W-:-:S05]  /*0120*/  IMAD.WIDE R8, R11, 0x4, R8 ;  /* 0x000000040b087825 */ /* 0x004fca00078e0208 */
[----:B------:R2:W3:Y:S01]  /*0130*/  @!P4 LDG.E.EL.64 R2, desc[UR4][R8.64] ;  /* 0x000000040802c981 */ /* 0x0004e2000c2e1b00 */
[----:B------:R-:W-:Y:S02]  /*0140*/  CS2R R4, SRZ ;  /* 0x0000000000047805 */ /* 0x000fe4000001ff00 */
[----:B------:R-:W-:Y:S01]  /*0150*/  CS2R R6, SRZ ;  /* 0x0000000000067805 */ /* 0x000fe2000001ff00 */
[----:B----4-:R-:W-:-:S04]  /*0160*/  IMAD.WIDE R12, R0, 0x4, R12 ;  /* 0x00000004000c7825 */ /* 0x010fc800078e020c */
[C---:B-----5:R-:W-:Y:S01]  /*0170*/  IMAD.WIDE R14, R11.reuse, 0x4, R14 ;  /* 0x000000040b0e7825 */ /* 0x060fe200078e020e */
[----:B------:R-:W4:Y:S04]  /*0180*/  @!P4 LDG.E.64 R4, desc[UR4][R12.64] ;  /* 0x000000040c04c981 */ /* 0x000f28000c1e1b00 */
[----:B------:R5:W4:Y:S01]  /*0190*/  @!P4 LDG.E.EL.64 R6, desc[UR4][R14.64] ;  /* 0x000000040e06c981 */ /* 0x000b22000c2e1b00 */
[----:B0-----:R-:W-:Y:S01]  /*01a0*/  IMAD.WIDE R16, R11, 0x4, R16 ;  /* 0x000000040b107825 */ /* 0x001fe200078e0210 */
[----:B--2---:R-:W-:-:S03]  /*01b0*/  CS2R R8, SRZ ;  /* 0x0000000000087805 */ /* 0x004fc6000001ff00 */
[----:B-1----:R-:W-:Y:S01]  /*01c0*/  IMAD.WIDE R18, R11, 0x4, R18 ;  /* 0x000000040b127825 */ /* 0x002fe200078e0212 */
[----:B------:R-:W-:-:S04]  /*01d0*/  CS2R R10, SRZ ;  /* 0x00000000000a7805 */ /* 0x000fc8000001ff00 */
[----:B------:R-:W2:Y:S04]  /*01e0*/  @!P4 LDG.E.EL.64 R8, desc[UR4][R18.64] ;  /* 0x000000041208c981 */ /* 0x000ea8000c2e1b00 */
[----:B------:R-:W2:Y:S01]  /*01f0*/  @!P4 LDG.E.EL.64 R10, desc[UR4][R16.64] ;  /* 0x00000004100ac981 */ /* 0x000ea2000c2e1b00 */
[----:B-----5:R-:W-:Y:S01]  /*0200*/  HFMA2.MMA R15, -RZ, RZ, 1.625, 0 ;  /* 0x3e800000ff0f7435 */ /* 0x020fe200000001ff */
[----:B---3--:R-:W-:Y:S01]  /*0210*/  FADD R2, R2, 9.9999997473787516356e-06 ;  /* 0x3727c5ac02027421 */ /* 0x008fe20000000000 */
[----:B------:R-:W-:-:S03]  /*0220*/  FADD R12, R3, 9.9999997473787516356e-06 ;  /* 0x3727c5ac030c7421 */ /* 0x000fc60000000000 */
[----:B------:R0:W1:Y:S08]  /*0230*/  MUFU.SQRT R13, R2 ;  /* 0x00000002000d7308 */ /* 0x0000700000002000 */
[----:B------:R-:W3:Y:S01]  /*0240*/  MUFU.SQRT R14, R12 ;  /* 0x0000000c000e7308 */ /* 0x000ee20000002000 */
[----:B0-----:R-:W0:Y:S01]  /*0250*/  LDC.64 R2, c[0x0][0x238] ;  /* 0x00008e00ff027b82 */ /* 0x001e220000000a00 */
[----:B-1----:R-:W-:-:S02]  /*0260*/  FSETP.GT.AND P0, PT, R13, 8.50705917302346158658e+37, PT ;  /* 0x7e8000000d00780b */ /* 0x002fc40003f04000 */
[----:B------:R-:W-:Y:S02]  /*0270*/  FSETP.GEU.AND P2, PT, R13, 1.175494350822287508e-38, PT ;  /* 0x008000000d00780b */ /* 0x000fe40003f4e000 */
[C---:B---3--:R-:W-:Y:S02]  /*0280*/  FSETP.GT.AND P1, PT, R14.reuse, 8.50705917302346158658e+37, PT ;  /* 0x7e8000000e00780b */ /* 0x048fe40003f24000 */
[----:B------:R-:W-:-:S07]  /*0290*/  FSETP.GEU.AND P3, PT, R14, 1.175494350822287508e-38, PT ;  /* 0x008000000e00780b */ /* 0x000fce0003f6e000 */
[----:B------:R-:W-:-:S04]  /*02a0*/  @P0 FMUL R13, R13, 0.25 ;  /* 0x3e8000000d0d0820 */ /* 0x000fc80000400000 */
[----:B------:R-:W-:Y:S01]  /*02b0*/  @!P2 FMUL R13, R13, 16777216 ;  /* 0x4b8000000d0da820 */ /* 0x000fe20000400000 */
[----:B------:R-:W-:-:S04]  /*02c0*/  @P1 FMUL R14, R14, 0.25 ;  /* 0x3e8000000e0e1820 */ /* 0x000fc80000400000 */
[----:B------:R-:W-:Y:S01]  /*02d0*/  @!P3 FMUL R14, R14, 16777216 ;  /* 0x4b8000000e0eb820 */ /* 0x000fe20000400000 */
[----:B------:R-:W1:Y:S01]  /*02e0*/  MUFU.RCP R13, R13 ;  /* 0x0000000d000d7308 */ /* 0x000e620000001000 */
[----:B------:R-:W-:-:S07]  /*02f0*/  FSEL R12, R15, 1, P0 ;  /* 0x3f8000000f0c7808 */ /* 0x000fce0000000000 */
[----:B------:R-:W3:Y:S01]  /*0300*/  MUFU.RCP R14, R14 ;  /* 0x0000000e000e7308 */ /* 0x000ee20000001000 */
[----:B------:R-:W-:Y:S01]  /*0310*/  FSEL R15, R15, 1, P1 ;  /* 0x3f8000000f0f7808 */ /* 0x000fe20000800000 */
[----:B------:R-:W-:Y:S01]  /*0320*/  @!P2 FMUL R12, R12, 16777216 ;  /* 0x4b8000000c0ca820 */ /* 0x000fe20000400000 */
[----:B----4-:R-:W-:-:S03]  /*0330*/  FADD R4, -R6, R4 ;  /* 0x0000000406047221 */ /* 0x010fc60000000100 */
[----:B------:R-:W-:Y:S01]  /*0340*/  @!P3 FMUL R15, R15, 16777216 ;  /* 0x4b8000000f0fb820 */ /* 0x000fe20000400000 */
[----:B------:R-:W-:Y:S01]  /*0350*/  FADD R5, -R7, R5 ;  /* 0x0000000507057221 */ /* 0x000fe20000000100 */
[----:B-1----:R-:W-:Y:S02]  /*0360*/  FMUL R13, R13, R12 ;  /* 0x0000000c0d0d7220 */ /* 0x002fe40000400000 */
[----:B---3--:R-:W-:Y:S02]  /*0370*/  FMUL R6, R14, R15 ;  /* 0x0000000f0e067220 */ /* 0x008fe40000400000 */
[----:B------:R-:W-:Y:S02]  /*0380*/  FMUL R13, R4, R13 ;  /* 0x0000000d040d7220 */ /* 0x000fe40000400000 */
[----:B------:R-:W-:Y:S01]  /*0390*/  FMUL R6, R5, R6 ;  /* 0x0000000605067220 */ /* 0x000fe20000400000 */
[----:B0-----:R-:W-:-:S04]  /*03a0*/  IMAD.WIDE R2, R0, 0x4, R2 ;  /* 0x0000000400027825 */ /* 0x001fc800078e0202 */
[----:B--2---:R-:W-:Y:S01]  /*03b0*/  FFMA R8, R13, R10, R8 ;  /* 0x0000000a0d087223 */ /* 0x004fe20000000008 */
[----:B------:R-:W-:Y:S01]  /*03c0*/  FFMA R9, R6, R11, R9 ;  /* 0x0000000b06097223 */ /* 0x000fe20000000009 */
[----:B------:R-:W-:Y:S06]  /*03d0*/  @P4 EXIT ;  /* 0x000000000000494d */ /* 0x000fec0003800000 */
[----:B------:R-:W-:Y:S01]  /*03e0*/  STG.E.64 desc[UR4][R2.64], R8 ;  /* 0x0000000802007986 */ /* 0x000fe2000c101b04 */
[----:B------:R-:W-:Y:S05]  /*03f0*/  EXIT ;  /* 0x000000000000794d */ /* 0x000fea0003800000 */
.L_x_0:
[----:B------:R-:W-:-:S00]  /*0400*/  BRA `(.L_x_0) ;  /* 0xfffffffc00fc7947 */ /* 0x000fc0000383ffff */
[----:B------:R-:W-:-:S00]  /*0410*/  NOP ;  /* 0x0000000000007918 */ /* 0x000fc00000000000 */
        /* <DEDUP_REMOVED lines=14> */
.L_x_1:


//--------------------- .nv.global.init           --------------------------
	.section	.nv.global.init,"aw",@progbits
.nv.global.init:
	.type		_$_str,@object
	.size		_$_str,(_$_str_$_2 - _$_str)
_$_str:
        /*0000*/ 	.byte	0x5f, 0x5f, 0x43, 0x55, 0x44, 0x41, 0x5f, 0x46, 0x54, 0x5a, 0x00
	.type		_$_str_$_2,@object
	.size		_$_str_$_2,(.L_1 - _$_str_$_2)
_$_str_$_2:
        /*000b*/ 	.byte	0x5f, 0x5f, 0x43, 0x55, 0x44, 0x41, 0x5f, 0x50, 0x52, 0x45, 0x43, 0x5f, 0x53, 0x51, 0x52, 0x54
        /*001b*/ 	.byte	0x00
.L_1:


//--------------------- .nv.constant0.triton_poi_fused__native_batch_norm_legit_no_training_19 --------------------------
	.section	.nv.constant0.triton_poi_fused__native_batch_norm_legit_no_training_19,"a",@progbits
	.sectionflags	@""
	.align	4
.nv.constant0.triton_poi_fused__native_batch_norm_legit_no_training_19:
	.zero		580
